//
// Generated by NVIDIA NVVM Compiler
//
// Compiler Build ID: CL-36424714
// Cuda compilation tools, release 13.0, V13.0.88
// Based on NVVM 20.0.0
//

.version 9.0
.target sm_100
.address_size 64

	// .globl	_Z5countPiS_

.visible .entry _Z5countPiS_(
	.param .u64 .ptr .align 1 _Z5countPiS__param_0,
	.param .u64 .ptr .align 1 _Z5countPiS__param_1
)
{
	.reg .b32 	%r<4>;
	.reg .b64 	%rd<9>;

	ld.param.u64 	%rd1, [_Z5countPiS__param_0];
	ld.param.u64 	%rd2, [_Z5countPiS__param_1];
	cvta.to.global.u64 	%rd3, %rd2;
	cvta.to.global.u64 	%rd4, %rd1;
	mov.u32 	%r1, %tid.x;
	mul.wide.u32 	%rd5, %r1, 4;
	add.s64 	%rd6, %rd4, %rd5;
	ld.global.u32 	%r2, [%rd6];
	mul.wide.s32 	%rd7, %r2, 4;
	add.s64 	%rd8, %rd3, %rd7;
	atom.global.add.u32 	%r3, [%rd8], 1;
	ret;

}
	// .globl	_Z4sortPiS_
.visible .entry _Z4sortPiS_(
	.param .u64 .ptr .align 1 _Z4sortPiS__param_0,
	.param .u64 .ptr .align 1 _Z4sortPiS__param_1
)
{
	.reg .pred 	%p<12>;
	.reg .b32 	%r<110>;
	.reg .b64 	%rd<22>;

	ld.param.u64 	%rd10, [_Z4sortPiS__param_0];
	ld.param.u64 	%rd11, [_Z4sortPiS__param_1];
	cvta.to.global.u64 	%rd1, %rd11;
	mov.u32 	%r1, %tid.x;
	setp.eq.s32 	%p1, %r1, 0;
	mov.b32 	%r106, 0;
	@%p1 bra 	$L__BB1_13;
	and.b32  	%r2, %r1, 15;
	setp.lt.u32 	%p2, %r1, 16;
	mov.b32 	%r96, 0;
	mov.u32 	%r106, %r96;
	@%p2 bra 	$L__BB1_4;
	and.b32  	%r96, %r1, 1008;
	neg.s32 	%r107, %r96;
	add.s64 	%rd21, %rd1, 32;
	mov.b32 	%r106, 0;
$L__BB1_3:
	.pragma "nounroll";
	ld.global.u32 	%r36, [%rd21+-32];
	add.s32 	%r37, %r36, %r106;
	ld.global.u32 	%r38, [%rd21+-28];
	add.s32 	%r39, %r38, %r37;
	ld.global.u32 	%r40, [%rd21+-24];
	add.s32 	%r41, %r40, %r39;
	ld.global.u32 	%r42, [%rd21+-20];
	add.s32 	%r43, %r42, %r41;
	ld.global.u32 	%r44, [%rd21+-16];
	add.s32 	%r45, %r44, %r43;
	ld.global.u32 	%r46, [%rd21+-12];
	add.s32 	%r47, %r46, %r45;
	ld.global.u32 	%r48, [%rd21+-8];
	add.s32 	%r49, %r48, %r47;
	ld.global.u32 	%r50, [%rd21+-4];
	add.s32 	%r51, %r50, %r49;
	ld.global.u32 	%r52, [%rd21];
	add.s32 	%r53, %r52, %r51;
	ld.global.u32 	%r54, [%rd21+4];
	add.s32 	%r55, %r54, %r53;
	ld.global.u32 	%r56, [%rd21+8];
	add.s32 	%r57, %r56, %r55;
	ld.global.u32 	%r58, [%rd21+12];
	add.s32 	%r59, %r58, %r57;
	ld.global.u32 	%r60, [%rd21+16];
	add.s32 	%r61, %r60, %r59;
	ld.global.u32 	%r62, [%rd21+20];
	add.s32 	%r63, %r62, %r61;
	ld.global.u32 	%r64, [%rd21+24];
	add.s32 	%r65, %r64, %r63;
	ld.global.u32 	%r66, [%rd21+28];
	add.s32 	%r106, %r66, %r65;
	add.s32 	%r107, %r107, 16;
	add.s64 	%rd21, %rd21, 64;
	setp.eq.s32 	%p3, %r107, 0;
	@%p3 bra 	$L__BB1_4;
	bra.uni 	$L__BB1_3;
$L__BB1_4:
	setp.eq.s32 	%p4, %r2, 0;
	@%p4 bra 	$L__BB1_13;
	and.b32  	%r8, %r1, 7;
	setp.lt.u32 	%p5, %r2, 8;
	@%p5 bra 	$L__BB1_7;
	mul.wide.u32 	%rd12, %r96, 4;
	add.s64 	%rd13, %rd1, %rd12;
	ld.global.u32 	%r68, [%rd13];
	add.s32 	%r69, %r68, %r106;
	ld.global.u32 	%r70, [%rd13+4];
	add.s32 	%r71, %r70, %r69;
	ld.global.u32 	%r72, [%rd13+8];
	add.s32 	%r73, %r72, %r71;
	ld.global.u32 	%r74, [%rd13+12];
	add.s32 	%r75, %r74, %r73;
	ld.global.u32 	%r76, [%rd13+16];
	add.s32 	%r77, %r76, %r75;
	ld.global.u32 	%r78, [%rd13+20];
	add.s32 	%r79, %r78, %r77;
	ld.global.u32 	%r80, [%rd13+24];
	add.s32 	%r81, %r80, %r79;
	ld.global.u32 	%r82, [%rd13+28];
	add.s32 	%r106, %r82, %r81;
	add.s32 	%r96, %r96, 8;
$L__BB1_7:
	setp.eq.s32 	%p6, %r8, 0;
	@%p6 bra 	$L__BB1_13;
	and.b32  	%r14, %r1, 3;
	setp.lt.u32 	%p7, %r8, 4;
	@%p7 bra 	$L__BB1_10;
	mul.wide.u32 	%rd14, %r96, 4;
	add.s64 	%rd15, %rd1, %rd14;
	ld.global.u32 	%r84, [%rd15];
	add.s32 	%r85, %r84, %r106;
	ld.global.u32 	%r86, [%rd15+4];
	add.s32 	%r87, %r86, %r85;
	ld.global.u32 	%r88, [%rd15+8];
	add.s32 	%r89, %r88, %r87;
	ld.global.u32 	%r90, [%rd15+12];
	add.s32 	%r106, %r90, %r89;
	add.s32 	%r96, %r96, 4;
$L__BB1_10:
	setp.eq.s32 	%p8, %r14, 0;
	@%p8 bra 	$L__BB1_13;
	mul.wide.u32 	%rd16, %r96, 4;
	add.s64 	%rd20, %rd1, %rd16;
	neg.s32 	%r104, %r14;
$L__BB1_12:
	.pragma "nounroll";
	ld.global.u32 	%r91, [%rd20];
	add.s32 	%r106, %r91, %r106;
	add.s64 	%rd20, %rd20, 4;
	add.s32 	%r104, %r104, 1;
	setp.ne.s32 	%p9, %r104, 0;
	@%p9 bra 	$L__BB1_12;
$L__BB1_13:
	mul.wide.u32 	%rd17, %r1, 4;
	add.s64 	%rd6, %rd1, %rd17;
	ld.global.u32 	%r92, [%rd6];
	setp.lt.s32 	%p10, %r92, 1;
	@%p10 bra 	$L__BB1_16;
	cvta.to.global.u64 	%rd7, %rd10;
$L__BB1_15:
	add.s32 	%r31, %r106, 1;
	mul.wide.s32 	%rd18, %r106, 4;
	add.s64 	%rd19, %rd7, %rd18;
	st.global.u32 	[%rd19], %r1;
	ld.global.u32 	%r93, [%rd6];
	add.s32 	%r94, %r93, -1;
	st.global.u32 	[%rd6], %r94;
	setp.gt.s32 	%p11, %r93, 1;
	mov.u32 	%r106, %r31;
	@%p11 bra 	$L__BB1_15;
$L__BB1_16:
	ret;

}


// ===== COMPILED SASS (sm_100) =====

	.target	sm_100

	.elftype	@"ET_EXEC"


//--------------------- .note.nv.tkinfo           --------------------------
	.section	.note.nv.tkinfo,"",@"SHT_NOTE"
	.sectionflags	@"SHF_NOTE_NV_TKINFO"
	.tkinfo
        /*0018*/ 	.word	0x00000002
        /*0030*/ 	.string	""
        /*0030*/ 	.string	"ptxas"
        /*0030*/ 	.string	"Cuda compilation tools, release 13.0, V13.0.88"
        /*0030*/ 	.string	"Build cuda_13.0.r13.0/compiler.36424714_0"
        /*0030*/ 	.string	"-arch sm_100 -m 64 "



//--------------------- .note.nv.cuinfo           --------------------------
	.section	.note.nv.cuinfo,"",@"SHT_NOTE"
	.sectionflags	@"SHF_NOTE_NV_CUINFO"
        /*0018*/ 	.short	0x0002
        /*001a*/ 	.short	0x0064
        /*001c*/ 	.short	0x0082
	.zero		2


//--------------------- .nv.info                  --------------------------
	.section	.nv.info,"",@"SHT_CUDA_INFO"
	.align	4


	//----- nvinfo : EIATTR_REGCOUNT
	.align		4
        /*0000*/ 	.byte	0x04, 0x2f
        /*0002*/ 	.short	(.L_1 - .L_0)
	.align		4
.L_0:
        /*0004*/ 	.word	index@(_Z5countPiS_)
        /*0008*/ 	.word	0x0000000a


	//----- nvinfo : EIATTR_FRAME_SIZE
	.align		4
.L_1:
        /*000c*/ 	.byte	0x04, 0x11
        /*000e*/ 	.short	(.L_3 - .L_2)
	.align		4
.L_2:
        /*0010*/ 	.word	index@(_Z5countPiS_)
        /*0014*/ 	.word	0x00000000


	//----- nvinfo : EIATTR_REGCOUNT
	.align		4
.L_3:
        /*0018*/ 	.byte	0x04, 0x2f
        /*001a*/ 	.short	(.L_5 - .L_4)
	.align		4
.L_4:
        /*001c*/ 	.word	index@(_Z4sortPiS_)
        /*0020*/ 	.word	0x0000001a


	//----- nvinfo : EIATTR_FRAME_SIZE
	.align		4
.L_5:
        /*0024*/ 	.byte	0x04, 0x11
        /*0026*/ 	.short	(.L_7 - .L_6)
	.align		4
.L_6:
        /*0028*/ 	.word	index@(_Z4sortPiS_)
        /*002c*/ 	.word	0x00000000


	//----- nvinfo : EIATTR_MIN_STACK_SIZE
	.align		4
.L_7:
        /*0030*/ 	.byte	0x04, 0x12
        /*0032*/ 	.short	(.L_9 - .L_8)
	.align		4
.L_8:
        /*0034*/ 	.word	index@(_Z4sortPiS_)
        /*0038*/ 	.word	0x00000000


	//----- nvinfo : EIATTR_MIN_STACK_SIZE
	.align		4
.L_9:
        /*003c*/ 	.byte	0x04, 0x12
        /*003e*/ 	.short	(.L_11 - .L_10)
	.align		4
.L_10:
        /*0040*/ 	.word	index@(_Z5countPiS_)
        /*0044*/ 	.word	0x00000000
.L_11:


//--------------------- .nv.compat                --------------------------
	.section	.nv.compat,"",@"SHT_CUDA_COMPAT_INFO"
	.align	4
        /*0000*/ 	.byte	0x02, 0x09, 0x00, 0x00, 0x02, 0x02, 0x01, 0x00, 0x02, 0x05, 0x05, 0x00, 0x03, 0x07, 0x01, 0x01
        /*0010*/ 	.byte	0x02, 0x03, 0x00, 0x00, 0x02, 0x06, 0x01, 0x00, 0x04, 0x0b, 0x08, 0x00, 0x09, 0x00, 0x00, 0x00
        /*0020*/ 	.byte	0x00, 0x00, 0x00, 0x00


//--------------------- .nv.info._Z4sortPiS_      --------------------------
	.section	.nv.info._Z4sortPiS_,"",@"SHT_CUDA_INFO"
	.sectionflags	@""
	.align	4


	//----- nvinfo : EIATTR_CUDA_API_VERSION
	.align		4
        /*0000*/ 	.byte	0x04, 0x37
        /*0002*/ 	.short	(.L_13 - .L_12)
.L_12:
        /*0004*/ 	.word	0x00000082


	//----- nvinfo : EIATTR_KPARAM_INFO
	.align		4
.L_13:
        /*0008*/ 	.byte	0x04, 0x17
        /*000a*/ 	.short	(.L_15 - .L_14)
.L_14:
        /*000c*/ 	.word	0x00000000
        /*0010*/ 	.short	0x0001
        /*0012*/ 	.short	0x0008
        /*0014*/ 	.byte	0x00, 0xf5, 0x21, 0x00


	//----- nvinfo : EIATTR_KPARAM_INFO
	.align		4
.L_15:
        /*0018*/ 	.byte	0x04, 0x17
        /*001a*/ 	.short	(.L_17 - .L_16)
.L_16:
        /*001c*/ 	.word	0x00000000
        /*0020*/ 	.short	0x0000
        /*0022*/ 	.short	0x0000
        /*0024*/ 	.byte	0x00, 0xf5, 0x21, 0x00


	//----- nvinfo : EIATTR_SPARSE_MMA_MASK
	.align		4
.L_17:
        /*0028*/ 	.byte	0x03, 0x50
        /*002a*/ 	.short	0x0000


	//----- nvinfo : EIATTR_MAXREG_COUNT
	.align		4
        /*002c*/ 	.byte	0x03, 0x1b
        /*002e*/ 	.short	0x00ff


	//----- nvinfo : EIATTR_MERCURY_ISA_VERSION
	.align		4
        /*0030*/ 	.byte	0x03, 0x5f
        /*0032*/ 	.short	0x0101


	//----- nvinfo : EIATTR_VRC_CTA_INIT_COUNT
	.align		4
        /*0034*/ 	.byte	0x02, 0x4a
	.zero		1
	.zero		1


	//----- nvinfo : EIATTR_EXIT_INSTR_OFFSETS
	.align		4
        /*0038*/ 	.byte	0x04, 0x1c
        /*003a*/ 	.short	(.L_19 - .L_18)


	//   ....[0]....
.L_18:
        /*003c*/ 	.word	0x000006b0


	//   ....[1]....
        /*0040*/ 	.word	0x00000740


	//----- nvinfo : EIATTR_CRS_STACK_SIZE
	.align		4
.L_19:
        /*0044*/ 	.byte	0x04, 0x1e
        /*0046*/ 	.short	(.L_21 - .L_20)
.L_20:
        /*0048*/ 	.word	0x00000000


	//----- nvinfo : EIATTR_CBANK_PARAM_SIZE
	.align		4
.L_21:
        /*004c*/ 	.byte	0x03, 0x19
        /*004e*/ 	.short	0x0010


	//----- nvinfo : EIATTR_PARAM_CBANK
	.align		4
        /*0050*/ 	.byte	0x04, 0x0a
        /*0052*/ 	.short	(.L_23 - .L_22)
	.align		4
.L_22:
        /*0054*/ 	.word	index@(.nv.constant0._Z4sortPiS_)
        /*0058*/ 	.short	0x0380
        /*005a*/ 	.short	0x0010


	//----- nvinfo : EIATTR_SW_WAR
	.align		4
.L_23:
        /*005c*/ 	.byte	0x04, 0x36
        /*005e*/ 	.short	(.L_25 - .L_24)
.L_24:
        /*0060*/ 	.word	0x00000008
.L_25:


//--------------------- .nv.info._Z5countPiS_     --------------------------
	.section	.nv.info._Z5countPiS_,"",@"SHT_CUDA_INFO"
	.sectionflags	@""
	.align	4


	//----- nvinfo : EIATTR_CUDA_API_VERSION
	.align		4
        /*0000*/ 	.byte	0x04, 0x37
        /*0002*/ 	.short	(.L_27 - .L_26)
.L_26:
        /*0004*/ 	.word	0x00000082


	//----- nvinfo : EIATTR_KPARAM_INFO
	.align		4
.L_27:
        /*0008*/ 	.byte	0x04, 0x17
        /*000a*/ 	.short	(.L_29 - .L_28)
.L_28:
        /*000c*/ 	.word	0x00000000
        /*0010*/ 	.short	0x0001
        /*0012*/ 	.short	0x0008
        /*0014*/ 	.byte	0x00, 0xf5, 0x21, 0x00


	//----- nvinfo : EIATTR_KPARAM_INFO
	.align		4
.L_29:
        /*0018*/ 	.byte	0x04, 0x17
        /*001a*/ 	.short	(.L_31 - .L_30)
.L_30:
        /*001c*/ 	.word	0x00000000
        /*0020*/ 	.short	0x0000
        /*0022*/ 	.short	0x0000
        /*0024*/ 	.byte	0x00, 0xf5, 0x21, 0x00


	//----- nvinfo : EIATTR_SPARSE_MMA_MASK
	.align		4
.L_31:
        /*0028*/ 	.byte	0x03, 0x50
        /*002a*/ 	.short	0x0000


	//----- nvinfo : EIATTR_MAXREG_COUNT
	.align		4
        /*002c*/ 	.byte	0x03, 0x1b
        /*002e*/ 	.short	0x00ff


	//----- nvinfo : EIATTR_MERCURY_ISA_VERSION
	.align		4
        /*0030*/ 	.byte	0x03, 0x5f
        /*0032*/ 	.short	0x0101


	//----- nvinfo : EIATTR_VRC_CTA_INIT_COUNT
	.align		4
        /*0034*/ 	.byte	0x02, 0x4a
	.zero		1
	.zero		1


	//----- nvinfo : EIATTR_EXIT_INSTR_OFFSETS
	.align		4
        /*0038*/ 	.byte	0x04, 0x1c
        /*003a*/ 	.short	(.L_33 - .L_32)


	//   ....[0]....
.L_32:
        /*003c*/ 	.word	0x000000a0


	//----- nvinfo : EIATTR_CBANK_PARAM_SIZE
	.align		4
.L_33:
        /*0040*/ 	.byte	0x03, 0x19
        /*0042*/ 	.short	0x0010


	//----- nvinfo : EIATTR_PARAM_CBANK
	.align		4
        /*0044*/ 	.byte	0x04, 0x0a
        /*0046*/ 	.short	(.L_35 - .L_34)
	.align		4
.L_34:
        /*0048*/ 	.word	index@(.nv.constant0._Z5countPiS_)
        /*004c*/ 	.short	0x0380
        /*004e*/ 	.short	0x0010


	//----- nvinfo : EIATTR_SW_WAR
	.align		4
.L_35:
        /*0050*/ 	.byte	0x04, 0x36
        /*0052*/ 	.short	(.L_37 - .L_36)
.L_36:
        /*0054*/ 	.word	0x00000008
.L_37:


//--------------------- .nv.callgraph             --------------------------
	.section	.nv.callgraph,"",@"SHT_CUDA_CALLGRAPH"
	.align	4
	.sectionentsize	8
	.align		4
        /*0000*/ 	.word	0x00000000
	.align		4
        /*0004*/ 	.word	0xffffffff
	.align		4
        /*0008*/ 	.word	0x00000000
	.align		4
        /*000c*/ 	.word	0xfffffffe
	.align		4
        /*0010*/ 	.word	0x00000000
	.align		4
        /*0014*/ 	.word	0xfffffffd
	.align		4
        /*0018*/ 	.word	0x00000000
	.align		4
        /*001c*/ 	.word	0xfffffffc


//--------------------- .text._Z4sortPiS_         --------------------------
	.section	.text._Z4sortPiS_,"ax",@progbits
	.align	128
        .global         _Z4sortPiS_
        .type           _Z4sortPiS_,@function
        .size           _Z4sortPiS_,(.L_x_13 - _Z4sortPiS_)
        .other          _Z4sortPiS_,@"STO_CUDA_ENTRY STV_DEFAULT"
_Z4sortPiS_:
.text._Z4sortPiS_:
[----:B------:R-:W-:Y:S01]  /*0000*/  LDC R1, c[0x0][0x37c] ;  /* 0x0000df00ff017b82 */ /* 0x000fe20000000800 */
[----:B------:R-:W0:Y:S01]  /*0010*/  S2R R0, SR_TID.X ;  /* 0x0000000000007919 */ /* 0x000e220000002100 */
[----:B------:R-:W1:Y:S01]  /*0020*/  LDCU.64 UR6, c[0x0][0x358] ;  /* 0x00006b00ff0677ac */ /* 0x000e620008000a00 */
[----:B------:R-:W-:Y:S01]  /*0030*/  BSSY.RECONVERGENT B0, `(.L_x_0) ;  /* 0x0000062000007945 */ /* 0x000fe20003800200 */
[----:B------:R-:W-:Y:S01]  /*0040*/  IMAD.MOV.U32 R2, RZ, RZ, RZ ;  /* 0x000000ffff027224 */ /* 0x000fe200078e00ff */
[----:B0-----:R-:W-:-:S13]  /*0050*/  ISETP.NE.AND P0, PT, R0, RZ, PT ;  /* 0x000000ff0000720c */ /* 0x001fda0003f05270 */
[----:B-1----:R-:W-:Y:S05]  /*0060*/  @!P0 BRA `(.L_x_1) ;  /* 0x0000000400788947 */ /* 0x002fea0003800000 */
[C---:B------:R-:W-:Y:S01]  /*0070*/  ISETP.GE.U32.AND P1, PT, R0.reuse, 0x10, PT ;  /* 0x000000100000780c */ /* 0x040fe20003f26070 */
[----:B------:R-:W-:Y:S01]  /*0080*/  BSSY.RECONVERGENT B1, `(.L_x_2) ;  /* 0x000002b000017945 */ /* 0x000fe20003800200 */
[----:B------:R-:W-:Y:S02]  /*0090*/  LOP3.LUT R23, R0, 0xf, RZ, 0xc0, !PT ;  /* 0x0000000f00177812 */ /* 0x000fe400078ec0ff */
[----:B------:R-:W-:Y:S02]  /*00a0*/  CS2R R2, SRZ ;  /* 0x0000000000027805 */ /* 0x000fe4000001ff00 */
[----:B------:R-:W-:-:S07]  /*00b0*/  ISETP.NE.AND P0, PT, R23, RZ, PT ;  /* 0x000000ff1700720c */ /* 0x000fce0003f05270 */
[----:B------:R-:W-:Y:S06]  /*00c0*/  @!P1 BRA `(.L_x_3) ;  /* 0x0000000000989947 */ /* 0x000fec0003800000 */
[----:B------:R-:W0:Y:S01]  /*00d0*/  LDCU.64 UR4, c[0x0][0x388] ;  /* 0x00007100ff0477ac */ /* 0x000e220008000a00 */
[----:B------:R-:W-:Y:S01]  /*00e0*/  LOP3.LUT R3, R0, 0x3f0, RZ, 0xc0, !PT ;  /* 0x000003f000037812 */ /* 0x000fe200078ec0ff */
[----:B------:R-:W-:-:S04]  /*00f0*/  IMAD.MOV.U32 R2, RZ, RZ, RZ ;  /* 0x000000ffff027224 */ /* 0x000fc800078e00ff */
[----:B------:R-:W-:Y:S01]  /*0100*/  IMAD.MOV R6, RZ, RZ, -R3 ;  /* 0x000000ffff067224 */ /* 0x000fe200078e0a03 */
[----:B0-----:R-:W-:-:S04]  /*0110*/  UIADD3 UR4, UP0, UPT, UR4, 0x20, URZ ;  /* 0x0000002004047890 */ /* 0x001fc8000ff1e0ff */
[----:B------:R-:W-:Y:S02]  /*0120*/  UIADD3.X UR5, UPT, UPT, URZ, UR5, URZ, UP0, !UPT ;  /* 0x00000005ff057290 */ /* 0x000fe400087fe4ff */
[----:B------:R-:W-:-:S04]  /*0130*/  IMAD.U32 R12, RZ, RZ, UR4 ;  /* 0x00000004ff0c7e24 */ /* 0x000fc8000f8e00ff */
[----:B------:R-:W-:-:S07]  /*0140*/  IMAD.U32 R5, RZ, RZ, UR5 ;  /* 0x00000005ff057e24 */ /* 0x000fce000f8e00ff */
.L_x_4:
[----:B------:R-:W-:-:S05]  /*0150*/  IMAD.MOV.U32 R4, RZ, RZ, R12 ;  /* 0x000000ffff047224 */ /* 0x000fca00078e000c */
[----:B------:R-:W2:Y:S04]  /*0160*/  LDG.E R11, desc[UR6][R4.64+-0x20] ;  /* 0xffffe006040b7981 */ /* 0x000ea8000c1e1900 */
[----:B------:R-:W2:Y:S04]  /*0170*/  LDG.E R12, desc[UR6][R4.64+-0x1c] ;  /* 0xffffe406040c7981 */ /* 0x000ea8000c1e1900 */
[----:B------:R-:W3:Y:S04]  /*0180*/  LDG.E R14, desc[UR6][R4.64+-0x18] ;  /* 0xffffe806040e7981 */ /* 0x000ee8000c1e1900 */
[----:B------:R-:W3:Y:S04]  /*0190*/  LDG.E R13, desc[UR6][R4.64+-0x14] ;  /* 0xffffec06040d7981 */ /* 0x000ee8000c1e1900 */
[----:B------:R-:W4:Y:S04]  /*01a0*/  LDG.E R16, desc[UR6][R4.64+-0x10] ;  /* 0xfffff00604107981 */ /* 0x000f28000c1e1900 */
[----:B------:R-:W4:Y:S04]  /*01b0*/  LDG.E R15, desc[UR6][R4.64+-0xc] ;  /* 0xfffff406040f7981 */ /* 0x000f28000c1e1900 */
[----:B------:R-:W5:Y:S04]  /*01c0*/  LDG.E R18, desc[UR6][R4.64+-0x8] ;  /* 0xfffff80604127981 */ /* 0x000f68000c1e1900 */
        /* <DEDUP_REMOVED lines=8> */
[----:B------:R0:W5:Y:S01]  /*0250*/  LDG.E R7, desc[UR6][R4.64+0x1c] ;  /* 0x00001c0604077981 */ /* 0x000162000c1e1900 */
[----:B------:R-:W-:-:S05]  /*0260*/  VIADD R6, R6, 0x10 ;  /* 0x0000001006067836 */ /* 0x000fca0000000000 */
[----:B------:R-:W-:Y:S02]  /*0270*/  ISETP.NE.AND P1, PT, R6, RZ, PT ;  /* 0x000000ff0600720c */ /* 0x000fe40003f25270 */
[----:B--2---:R-:W-:Y:S02]  /*0280*/  IADD3 R11, PT, PT, R12, R11, R2 ;  /* 0x0000000b0c0b7210 */ /* 0x004fe40007ffe002 */
[----:B------:R-:W-:-:S05]  /*0290*/  IADD3 R12, P2, PT, R4, 0x40, RZ ;  /* 0x00000040040c7810 */ /* 0x000fca0007f5e0ff */
[----:B0-----:R-:W-:Y:S01]  /*02a0*/  IMAD.X R5, RZ, RZ, R5, P2 ;  /* 0x000000ffff057224 */ /* 0x001fe200010e0605 */
[----:B---3--:R-:W-:-:S04]  /*02b0*/  IADD3 R11, PT, PT, R13, R14, R11 ;  /* 0x0000000e0d0b7210 */ /* 0x008fc80007ffe00b */
[----:B----4-:R-:W-:-:S04]  /*02c0*/  IADD3 R11, PT, PT, R15, R16, R11 ;  /* 0x000000100f0b7210 */ /* 0x010fc80007ffe00b */
[----:B-----5:R-:W-:-:S04]  /*02d0*/  IADD3 R11, PT, PT, R17, R18, R11 ;  /* 0x00000012110b7210 */ /* 0x020fc80007ffe00b */
[----:B------:R-:W-:-:S04]  /*02e0*/  IADD3 R11, PT, PT, R19, R20, R11 ;  /* 0x00000014130b7210 */ /* 0x000fc80007ffe00b */
[----:B------:R-:W-:-:S04]  /*02f0*/  IADD3 R11, PT, PT, R21, R22, R11 ;  /* 0x00000016150b7210 */ /* 0x000fc80007ffe00b */
[----:B------:R-:W-:-:S04]  /*0300*/  IADD3 R9, PT, PT, R10, R9, R11 ;  /* 0x000000090a097210 */ /* 0x000fc80007ffe00b */
[----:B------:R-:W-:Y:S01]  /*0310*/  IADD3 R2, PT, PT, R7, R8, R9 ;  /* 0x0000000807027210 */ /* 0x000fe20007ffe009 */
[----:B------:R-:W-:Y:S06]  /*0320*/  @P1 BRA `(.L_x_4) ;  /* 0xfffffffc00881947 */ /* 0x000fec000383ffff */
.L_x_3:
[----:B------:R-:W-:Y:S05]  /*0330*/  BSYNC.RECONVERGENT B1 ;  /* 0x0000000000017941 */ /* 0x000fea0003800200 */
.L_x_2:
[----:B------:R-:W-:Y:S05]  /*0340*/  @!P0 BRA `(.L_x_1) ;  /* 0x0000000000c08947 */ /* 0x000fea0003800000 */
[----:B------:R-:W-:Y:S01]  /*0350*/  ISETP.GE.U32.AND P0, PT, R23, 0x8, PT ;  /* 0x000000081700780c */ /* 0x000fe20003f06070 */
[----:B------:R-:W-:Y:S01]  /*0360*/  BSSY.RECONVERGENT B1, `(.L_x_5) ;  /* 0x0000013000017945 */ /* 0x000fe20003800200 */
[----:B------:R-:W-:-:S04]  /*0370*/  LOP3.LUT R14, R0, 0x7, RZ, 0xc0, !PT ;  /* 0x00000007000e7812 */ /* 0x000fc800078ec0ff */
[----:B------:R-:W-:-:S07]  /*0380*/  ISETP.NE.AND P1, PT, R14, RZ, PT ;  /* 0x000000ff0e00720c */ /* 0x000fce0003f25270 */
[----:B------:R-:W-:Y:S06]  /*0390*/  @!P0 BRA `(.L_x_6) ;  /* 0x00000000003c8947 */ /* 0x000fec0003800000 */
[----:B------:R-:W0:Y:S02]  /*03a0*/  LDC.64 R4, c[0x0][0x388] ;  /* 0x0000e200ff047b82 */ /* 0x000e240000000a00 */
[----:B0-----:R-:W-:-:S05]  /*03b0*/  IMAD.WIDE.U32 R4, R3, 0x4, R4 ;  /* 0x0000000403047825 */ /* 0x001fca00078e0004 */
[----:B------:R-:W2:Y:S04]  /*03c0*/  LDG.E R7, desc[UR6][R4.64] ;  /* 0x0000000604077981 */ /* 0x000ea8000c1e1900 */
[----:B------:R-:W2:Y:S04]  /*03d0*/  LDG.E R6, desc[UR6][R4.64+0x4] ;  /* 0x0000040604067981 */ /* 0x000ea8000c1e1900 */
[----:B------:R-:W3:Y:S04]  /*03e0*/  LDG.E R9, desc[UR6][R4.64+0x8] ;  /* 0x0000080604097981 */ /* 0x000ee8000c1e1900 */
[----:B------:R-:W3:Y:S04]  /*03f0*/  LDG.E R8, desc[UR6][R4.64+0xc] ;  /* 0x00000c0604087981 */ /* 0x000ee8000c1e1900 */
[----:B------:R-:W4:Y:S04]  /*0400*/  LDG.E R11, desc[UR6][R4.64+0x10] ;  /* 0x00001006040b7981 */ /* 0x000f28000c1e1900 */
[----:B------:R-:W4:Y:S04]  /*0410*/  LDG.E R10, desc[UR6][R4.64+0x14] ;  /* 0x00001406040a7981 */ /* 0x000f28000c1e1900 */
[----:B------:R-:W5:Y:S04]  /*0420*/  LDG.E R13, desc[UR6][R4.64+0x18] ;  /* 0x00001806040d7981 */ /* 0x000f68000c1e1900 */
[----:B------:R-:W5:Y:S01]  /*0430*/  LDG.E R12, desc[UR6][R4.64+0x1c] ;  /* 0x00001c06040c7981 */ /* 0x000f62000c1e1900 */
[----:B------:R-:W-:Y:S01]  /*0440*/  VIADD R3, R3, 0x8 ;  /* 0x0000000803037836 */ /* 0x000fe20000000000 */
[----:B--2---:R-:W-:-:S04]  /*0450*/  IADD3 R6, PT, PT, R6, R7, R2 ;  /* 0x0000000706067210 */ /* 0x004fc80007ffe002 */
[----:B---3--:R-:W-:-:S04]  /*0460*/  IADD3 R6, PT, PT, R8, R9, R6 ;  /* 0x0000000908067210 */ /* 0x008fc80007ffe006 */
[----:B----4-:R-:W-:-:S04]  /*0470*/  IADD3 R6, PT, PT, R10, R11, R6 ;  /* 0x0000000b0a067210 */ /* 0x010fc80007ffe006 */
[----:B-----5:R-:W-:-:S07]  /*0480*/  IADD3 R2, PT, PT, R12, R13, R6 ;  /* 0x0000000d0c027210 */ /* 0x020fce0007ffe006 */
.L_x_6:
[----:B------:R-:W-:Y:S05]  /*0490*/  BSYNC.RECONVERGENT B1 ;  /* 0x0000000000017941 */ /* 0x000fea0003800200 */
.L_x_5:
        /* <DEDUP_REMOVED lines=11> */
[----:B------:R-:W3:Y:S01]  /*0550*/  LDG.E R10, desc[UR6][R4.64+0xc] ;  /* 0x00000c06040a7981 */ /* 0x000ee2000c1e1900 */
[----:B------:R-:W-:Y:S01]  /*0560*/  VIADD R3, R3, 0x4 ;  /* 0x0000000403037836 */ /* 0x000fe20000000000 */
[----:B--2---:R-:W-:-:S04]  /*0570*/  IADD3 R2, PT, PT, R8, R7, R2 ;  /* 0x0000000708027210 */ /* 0x004fc80007ffe002 */
[----:B---3--:R-:W-:-:S07]  /*0580*/  IADD3 R2, PT, PT, R10, R9, R2 ;  /* 0x000000090a027210 */ /* 0x008fce0007ffe002 */
.L_x_8:
[----:B------:R-:W-:Y:S05]  /*0590*/  BSYNC.RECONVERGENT B1 ;  /* 0x0000000000017941 */ /* 0x000fea0003800200 */
.L_x_7:
[----:B------:R-:W-:Y:S05]  /*05a0*/  @!P1 BRA `(.L_x_1) ;  /* 0x0000000000289947 */ /* 0x000fea0003800000 */
[----:B------:R-:W0:Y:S01]  /*05b0*/  LDC.64 R4, c[0x0][0x388] ;  /* 0x0000e200ff047b82 */ /* 0x000e220000000a00 */
[----:B------:R-:W-:Y:S02]  /*05c0*/  IMAD.MOV R6, RZ, RZ, -R6 ;  /* 0x000000ffff067224 */ /* 0x000fe400078e0a06 */
[----:B0-----:R-:W-:-:S07]  /*05d0*/  IMAD.WIDE.U32 R4, R3, 0x4, R4 ;  /* 0x0000000403047825 */ /* 0x001fce00078e0004 */
.L_x_9:
[----:B------:R0:W2:Y:S01]  /*05e0*/  LDG.E R3, desc[UR6][R4.64] ;  /* 0x0000000604037981 */ /* 0x0000a2000c1e1900 */
[----:B------:R-:W-:-:S05]  /*05f0*/  VIADD R6, R6, 0x1 ;  /* 0x0000000106067836 */ /* 0x000fca0000000000 */
[----:B------:R-:W-:Y:S02]  /*0600*/  ISETP.NE.AND P0, PT, R6, RZ, PT ;  /* 0x000000ff0600720c */ /* 0x000fe40003f05270 */
[----:B0-----:R-:W-:-:S05]  /*0610*/  IADD3 R4, P1, PT, R4, 0x4, RZ ;  /* 0x0000000404047810 */ /* 0x001fca0007f3e0ff */
[----:B------:R-:W-:Y:S02]  /*0620*/  IMAD.X R5, RZ, RZ, R5, P1 ;  /* 0x000000ffff057224 */ /* 0x000fe400008e0605 */
[----:B--2---:R-:W-:-:S04]  /*0630*/  IMAD.IADD R2, R3, 0x1, R2 ;  /* 0x0000000103027824 */ /* 0x004fc800078e0202 */
[----:B------:R-:W-:Y:S05]  /*0640*/  @P0 BRA `(.L_x_9) ;  /* 0xfffffffc00e40947 */ /* 0x000fea000383ffff */
.L_x_1:
[----:B------:R-:W-:Y:S05]  /*0650*/  BSYNC.RECONVERGENT B0 ;  /* 0x0000000000007941 */ /* 0x000fea0003800200 */
.L_x_0:
[----:B------:R-:W0:Y:S08]  /*0660*/  LDC.64 R4, c[0x0][0x388] ;  /* 0x0000e200ff047b82 */ /* 0x000e300000000a00 */
[----:B------:R-:W1:Y:S01]  /*0670*/  LDC.64 R8, c[0x0][0x380] ;  /* 0x0000e000ff087b82 */ /* 0x000e620000000a00 */
[----:B0-----:R-:W-:-:S05]  /*0680*/  IMAD.WIDE.U32 R4, R0, 0x4, R4 ;  /* 0x0000000400047825 */ /* 0x001fca00078e0004 */
[----:B------:R-:W2:Y:S02]  /*0690*/  LDG.E R3, desc[UR6][R4.64] ;  /* 0x0000000604037981 */ /* 0x000ea4000c1e1900 */
[----:B--2---:R-:W-:-:S13]  /*06a0*/  ISETP.GE.AND P0, PT, R3, 0x1, PT ;  /* 0x000000010300780c */ /* 0x004fda0003f06270 */
[----:B-1----:R-:W-:Y:S05]  /*06b0*/  @!P0 EXIT ;  /* 0x000000000000894d */ /* 0x002fea0003800000 */
.L_x_10:
[----:B0-----:R-:W-:-:S05]  /*06c0*/  IMAD.WIDE R6, R2, 0x4, R8 ;  /* 0x0000000402067825 */ /* 0x001fca00078e0208 */
[----:B------:R0:W-:Y:S04]  /*06d0*/  STG.E desc[UR6][R6.64], R0 ;  /* 0x0000000006007986 */ /* 0x0001e8000c101906 */
[----:B------:R-:W2:Y:S01]  /*06e0*/  LDG.E R3, desc[UR6][R4.64] ;  /* 0x0000000604037981 */ /* 0x000ea2000c1e1900 */
[----:B------:R-:W-:Y:S02]  /*06f0*/  VIADD R2, R2, 0x1 ;  /* 0x0000000102027836 */ /* 0x000fe40000000000 */
[C---:B--2---:R-:W-:Y:S01]  /*0700*/  VIADD R11, R3.reuse, 0xffffffff ;  /* 0xffffffff030b7836 */ /* 0x044fe20000000000 */
[----:B------:R-:W-:-:S04]  /*0710*/  ISETP.GT.AND P0, PT, R3, 0x1, PT ;  /* 0x000000010300780c */ /* 0x000fc80003f04270 */
[----:B------:R0:W-:Y:S09]  /*0720*/  STG.E desc[UR6][R4.64], R11 ;  /* 0x0000000b04007986 */ /* 0x0001f2000c101906 */
[----:B------:R-:W-:Y:S05]  /*0730*/  @P0 BRA `(.L_x_10) ;  /* 0xfffffffc00e00947 */ /* 0x000fea000383ffff */
[----:B------:R-:W-:Y:S05]  /*0740*/  EXIT ;  /* 0x000000000000794d */ /* 0x000fea0003800000 */
.L_x_11:
[----:B------:R-:W-:-:S00]  /*0750*/  BRA `(.L_x_11) ;  /* 0xfffffffc00fc7947 */ /* 0x000fc0000383ffff */
[----:B------:R-:W-:-:S00]  /*0760*/  NOP ;  /* 0x0000000000007918 */ /* 0x000fc00000000000 */
        /* <DEDUP_REMOVED lines=9> */
.L_x_13:


//--------------------- .text._Z5countPiS_        --------------------------
	.section	.text._Z5countPiS_,"ax",@progbits
	.align	128
        .global         _Z5countPiS_
        .type           _Z5countPiS_,@function
        .size           _Z5countPiS_,(.L_x_14 - _Z5countPiS_)
        .other          _Z5countPiS_,@"STO_CUDA_ENTRY STV_DEFAULT"
_Z5countPiS_:
.text._Z5countPiS_:
[----:B------:R-:W-:Y:S01]  /*0000*/  LDC R1, c[0x0][0x37c] ;  /* 0x0000df00ff017b82 */ /* 0x000fe20000000800 */
[----:B------:R-:W0:Y:S07]  /*0010*/  S2R R5, SR_TID.X ;  /* 0x0000000000057919 */ /* 0x000e2e0000002100 */
[----:B------:R-:W0:Y:S01]  /*0020*/  LDC.64 R2, c[0x0][0x380] ;  /* 0x0000e000ff027b82 */ /* 0x000e220000000a00 */
[----:B------:R-:W1:Y:S01]  /*0030*/  LDCU.64 UR4, c[0x0][0x358] ;  /* 0x00006b00ff0477ac */ /* 0x000e620008000a00 */
[----:B0-----:R-:W-:-:S06]  /*0040*/  IMAD.WIDE.U32 R2, R5, 0x4, R2 ;  /* 0x0000000405027825 */ /* 0x001fcc00078e0002 */
[----:B------:R-:W0:Y:S01]  /*0050*/  LDC.64 R4, c[0x0][0x388] ;  /* 0x0000e200ff047b82 */ /* 0x000e220000000a00 */
[----:B-1----:R-:W0:Y:S01]  /*0060*/  LDG.E R3, desc[UR4][R2.64] ;  /* 0x0000000402037981 */ /* 0x002e22000c1e1900 */
[----:B------:R-:W-:Y:S02]  /*0070*/  HFMA2 R7, -RZ, RZ, 0, 5.9604644775390625e-08 ;  /* 0x00000001ff077431 */ /* 0x000fe400000001ff */
[----:B0-----:R-:W-:-:S05]  /*0080*/  IMAD.WIDE R4, R3, 0x4, R4 ;  /* 0x0000000403047825 */ /* 0x001fca00078e0204 */
[----:B------:R-:W-:Y:S01]  /*0090*/  REDG.E.ADD.STRONG.GPU desc[UR4][R4.64], R7 ;  /* 0x000000070400798e */ /* 0x000fe2000c12e104 */
[----:B------:R-:W-:Y:S05]  /*00a0*/  EXIT ;  /* 0x000000000000794d */ /* 0x000fea0003800000 */
.L_x_12:
        /* <DEDUP_REMOVED lines=13> */
.L_x_14:


//--------------------- .nv.shared.reserved.0     --------------------------
	.section	.nv.shared.reserved.0,"aw",@nobits
	.weak		__nv_reservedSMEM_offset_0_alias
	.size		__nv_reservedSMEM_offset_0_alias, 0, 64
	.other		__nv_reservedSMEM_offset_0_alias,@"STO_CUDA_RESERVED_SHARED STV_DEFAULT"
__nv_reservedSMEM_offset_0_alias:
	.zero		0
	.zero		64


//--------------------- .nv.constant0._Z4sortPiS_ --------------------------
	.section	.nv.constant0._Z4sortPiS_,"a",@progbits
	.sectionflags	@""
	.align	4
.nv.constant0._Z4sortPiS_:
	.zero		912


//--------------------- .nv.constant0._Z5countPiS_ --------------------------
	.section	.nv.constant0._Z5countPiS_,"a",@progbits
	.sectionflags	@""
	.align	4
.nv.constant0._Z5countPiS_:
	.zero		912


//--------------------- SYMBOLS --------------------------

	.type		.nv.reservedSmem.offset0,@object
	.size		.nv.reservedSmem.offset0,0x4
